	.headerflags	@"EF_CUDA_TEXMODE_UNIFIED EF_CUDA_64BIT_ADDRESS EF_CUDA_ACCELERATORS EF_CUDA_SM90 EF_CUDA_VIRTUAL_SM(EF_CUDA_SM90)"
	.elftype	@"ET_EXEC"


//--------------------- .nv.info                  --------------------------
	.section	.nv.info,"",@"SHT_CUDA_INFO"
	.align	4


	//----- nvinfo : EIATTR_REGCOUNT
	.align		4
        /*0000*/ 	.byte	0x04, 0x2f
        /*0002*/ 	.short	(.L_1 - .L_0)
	.align		4
.L_0:
        /*0004*/ 	.word	index@(triton_poi_fused_div_0)
        /*0008*/ 	.word	0x0000000c


	//----- nvinfo : EIATTR_MIN_STACK_SIZE
	.align		4
.L_1:
        /*000c*/ 	.byte	0x04, 0x12
        /*000e*/ 	.short	(.L_3 - .L_2)
	.align		4
.L_2:
        /*0010*/ 	.word	index@(triton_poi_fused_div_0)
        /*0014*/ 	.word	0x00000000


	//----- nvinfo : EIATTR_FRAME_SIZE
	.align		4
.L_3:
        /*0018*/ 	.byte	0x04, 0x11
        /*001a*/ 	.short	(.L_5 - .L_4)
	.align		4
.L_4:
        /*001c*/ 	.word	index@(triton_poi_fused_div_0)
        /*0020*/ 	.word	0x00000000


	//----- nvinfo : EIATTR_MIN_STACK_SIZE
	.align		4
.L_5:
        /*0024*/ 	.byte	0x04, 0x12
        /*0026*/ 	.short	(.L_7 - .L_6)
	.align		4
.L_6:
        /*0028*/ 	.word	index@(triton_poi_fused_div_0)
        /*002c*/ 	.word	0x00000000
.L_7:


//--------------------- .nv.info.triton_poi_fused_div_0 --------------------------
	.section	.nv.info.triton_poi_fused_div_0,"",@"SHT_CUDA_INFO"
	.sectionflags	@""
	.align	4


	//----- nvinfo : EIATTR_CUDA_API_VERSION
	.align		4
        /*0000*/ 	.byte	0x04, 0x37
        /*0002*/ 	.short	(.L_9 - .L_8)
.L_8:
        /*0004*/ 	.word	0x0000007c


	//----- nvinfo : EIATTR_KPARAM_INFO
	.align		4
.L_9:
        /*0008*/ 	.byte	0x04, 0x17
        /*000a*/ 	.short	(.L_11 - .L_10)
.L_10:
        /*000c*/ 	.word	0x00000000
        /*0010*/ 	.short	0x0002
        /*0012*/ 	.short	0x0010
        /*0014*/ 	.byte	0x00, 0xf0, 0x11, 0x00


	//----- nvinfo : EIATTR_KPARAM_INFO
	.align		4
.L_11:
        /*0018*/ 	.byte	0x04, 0x17
        /*001a*/ 	.short	(.L_13 - .L_12)
.L_12:
        /*001c*/ 	.word	0x00000000
        /*0020*/ 	.short	0x0001
        /*0022*/ 	.short	0x0008
        /*0024*/ 	.byte	0x00, 0xf4, 0x21, 0x00


	//----- nvinfo : EIATTR_KPARAM_INFO
	.align		4
.L_13:
        /*0028*/ 	.byte	0x04, 0x17
        /*002a*/ 	.short	(.L_15 - .L_14)
.L_14:
        /*002c*/ 	.word	0x00000000
        /*0030*/ 	.short	0x0000
        /*0032*/ 	.short	0x0000
        /*0034*/ 	.byte	0x00, 0xf4, 0x21, 0x00


	//----- nvinfo : EIATTR_SPARSE_MMA_MASK
	.align		4
.L_15:
        /*0038*/ 	.byte	0x03, 0x50
        /*003a*/ 	.short	0x0000


	//----- nvinfo : EIATTR_MAXREG_COUNT
	.align		4
        /*003c*/ 	.byte	0x03, 0x1b
        /*003e*/ 	.short	0x00ff


	//----- nvinfo : EIATTR_EXIT_INSTR_OFFSETS
	.align		4
        /*0040*/ 	.byte	0x04, 0x1c
        /*0042*/ 	.short	(.L_17 - .L_16)


	//   ....[0]....
.L_16:
        /*0044*/ 	.word	0x000001b0


	//   ....[1]....
        /*0048*/ 	.word	0x000001d0


	//----- nvinfo : EIATTR_REQNTID
	.align		4
.L_17:
        /*004c*/ 	.byte	0x04, 0x10
        /*004e*/ 	.short	(.L_19 - .L_18)
.L_18:
        /*0050*/ 	.word	0x00000020
        /*0054*/ 	.word	0x00000001
        /*0058*/ 	.word	0x00000001


	//----- nvinfo : EIATTR_CBANK_PARAM_SIZE
	.align		4
.L_19:
        /*005c*/ 	.byte	0x03, 0x19
        /*005e*/ 	.short	0x0014


	//----- nvinfo : EIATTR_PARAM_CBANK
	.align		4
        /*0060*/ 	.byte	0x04, 0x0a
        /*0062*/ 	.short	(.L_21 - .L_20)
	.align		4
.L_20:
        /*0064*/ 	.word	index@(.nv.constant0.triton_poi_fused_div_0)
        /*0068*/ 	.short	0x0210
        /*006a*/ 	.short	0x0014


	//----- nvinfo : EIATTR_SW_WAR
	.align		4
.L_21:
        /*006c*/ 	.byte	0x04, 0x36
        /*006e*/ 	.short	(.L_23 - .L_22)
.L_22:
        /*0070*/ 	.word	0x00000008
.L_23:


//--------------------- .nv.callgraph             --------------------------
	.section	.nv.callgraph,"",@"SHT_CUDA_CALLGRAPH"
	.align	4
	.sectionentsize	8
	.align		4
        /*0000*/ 	.word	0x00000000
	.align		4
        /*0004*/ 	.word	0xffffffff
	.align		4
        /*0008*/ 	.word	0x00000000
	.align		4
        /*000c*/ 	.word	0xfffffffe
	.align		4
        /*0010*/ 	.word	0x00000000
	.align		4
        /*0014*/ 	.word	0xfffffffd
	.align		4
        /*0018*/ 	.word	0x00000000
	.align		4
        /*001c*/ 	.word	0xfffffffc


//--------------------- .text.triton_poi_fused_div_0 --------------------------
	.section	.text.triton_poi_fused_div_0,"ax",@progbits
	.align	128
        .global         triton_poi_fused_div_0
        .type           triton_poi_fused_div_0,@function
        .size           triton_poi_fused_div_0,(.L_x_1 - triton_poi_fused_div_0)
        .other          triton_poi_fused_div_0,@"STO_CUDA_ENTRY STV_DEFAULT"
triton_poi_fused_div_0:
.text.triton_poi_fused_div_0:
[----:B------:R-:W0:Y:S02]  /*0000*/  LDC R1, c[0x0][0x28] ;  /* 0x00000a00ff017b82 */ /* 0x000e240000000800 */
[----:B------:R-:W1:Y:S01]  /*0010*/  S2R R0, SR_TID.X ;  /* 0x0000000000007919 */ /* 0x000e620000002100 */
[----:B------:R-:W2:Y:S01]  /*0020*/  LDC.64 R2, c[0x0][0x210] ;  /* 0x00008400ff027b82 */ /* 0x000ea20000000a00 */
[----:B------:R-:W-:Y:S01]  /*0030*/  ULDC.64 UR4, c[0x0][0x208] ;  /* 0x0000820000047ab9 */ /* 0x000fe20000000a00 */
[----:B------:R-:W3:Y:S06]  /*0040*/  S2R R7, SR_CTAID.X ;  /* 0x0000000000077919 */ /* 0x000eec0000002500 */
[----:B------:R-:W4:Y:S01]  /*0050*/  LDC.64 R4, c[0x0][0x218] ;  /* 0x00008600ff047b82 */ /* 0x000f220000000a00 */
[----:B-1----:R-:W-:Y:S01]  /*0060*/  IMAD.SHL.U32 R0, R0, 0x2, RZ ;  /* 0x0000000200007824 */ /* 0x002fe200078e00ff */
[----:B---3--:R-:W-:-:S04]  /*0070*/  SHF.R.S32.HI R6, RZ, 0x19, R7 ;  /* 0x00000019ff067819 */ /* 0x008fc80000011407 */
[----:B------:R-:W-:Y:S02]  /*0080*/  LOP3.LUT R0, R0, 0x3e, RZ, 0xc0, !PT ;  /* 0x0000003e00007812 */ /* 0x000fe400078ec0ff */
[----:B------:R-:W-:-:S03]  /*0090*/  SGXT R6, R6, 0x1 ;  /* 0x000000010606781a */ /* 0x000fc60000000200 */
[----:B------:R-:W-:-:S04]  /*00a0*/  IMAD R7, R7, 0x40, R0 ;  /* 0x0000004007077824 */ /* 0x000fc800078e0200 */
[C---:B--2---:R-:W-:Y:S01]  /*00b0*/  IMAD.WIDE R2, R7.reuse, 0x4, R2 ;  /* 0x0000000407027825 */ /* 0x044fe200078e0202 */
[----:B------:R-:W-:Y:S02]  /*00c0*/  LEA.HI R6, R6, R7, RZ, 0x2 ;  /* 0x0000000706067211 */ /* 0x000fe400078f10ff */
[----:B------:R-:W-:Y:S02]  /*00d0*/  ISETP.GE.AND P0, PT, R7, 0x40, PT ;  /* 0x000000400700780c */ /* 0x000fe40003f06270 */
[----:B------:R-:W-:-:S04]  /*00e0*/  SHF.R.S32.HI R6, RZ, 0x2, R6 ;  /* 0x00000002ff067819 */ /* 0x000fc80000011406 */
[----:B------:R-:W-:-:S04]  /*00f0*/  LEA.HI R0, R6, R6, RZ, 0x2 ;  /* 0x0000000606007211 */ /* 0x000fc800078f10ff */
[----:B------:R-:W-:Y:S01]  /*0100*/  LOP3.LUT R9, R0, 0xfffffffc, RZ, 0xc0, !PT ;  /* 0xfffffffc00097812 */ /* 0x000fe200078ec0ff */
[----:B------:R-:W-:-:S04]  /*0110*/  IMAD.MOV.U32 R0, RZ, RZ, RZ ;  /* 0x000000ffff007224 */ /* 0x000fc800078e00ff */
[----:B------:R-:W-:Y:S01]  /*0120*/  IMAD.IADD R9, R6, 0x1, -R9 ;  /* 0x0000000106097824 */ /* 0x000fe200078e0a09 */
[----:B------:R-:W-:-:S03]  /*0130*/  CS2R R6, SRZ ;  /* 0x0000000000067805 */ /* 0x000fc6000001ff00 */
[----:B----4-:R-:W-:-:S03]  /*0140*/  IMAD.WIDE R4, R9, 0x4, R4 ;  /* 0x0000000409047825 */ /* 0x010fc600078e0204 */
[----:B------:R-:W2:Y:S01]  /*0150*/  @!P0 LDG.E.64 R6, desc[UR4][R2.64] ;  /* 0x0000000402068981 */ /* 0x000ea2000c1e1b00 */
[----:B------:R-:W-:-:S03]  /*0160*/  IMAD.MOV.U32 R9, RZ, RZ, RZ ;  /* 0x000000ffff097224 */ /* 0x000fc600078e00ff */
[----:B------:R-:W2:Y:S04]  /*0170*/  @!P0 LDG.E.EL R0, desc[UR4][R4.64] ;  /* 0x0000000404008981 */ /* 0x000ea8000c2e1900 */
[----:B------:R-:W3:Y:S01]  /*0180*/  @!P0 LDG.E.EL R9, desc[UR4][R4.64] ;  /* 0x0000000404098981 */ /* 0x000ee2000c2e1900 */
[----:B--2---:R-:W-:Y:S01]  /*0190*/  FADD R7, R0, R7 ;  /* 0x0000000700077221 */ /* 0x004fe20000000000 */
[----:B---3--:R-:W-:Y:S01]  /*01a0*/  FADD R6, R9, R6 ;  /* 0x0000000609067221 */ /* 0x008fe20000000000 */
[----:B------:R-:W-:Y:S06]  /*01b0*/  @P0 EXIT ;  /* 0x000000000000094d */ /* 0x000fec0003800000 */
[----:B------:R-:W-:Y:S01]  /*01c0*/  STG.E.64 desc[UR4][R2.64], R6 ;  /* 0x0000000602007986 */ /* 0x000fe2000c101b04 */
[----:B------:R-:W-:Y:S05]  /*01d0*/  EXIT ;  /* 0x000000000000794d */ /* 0x000fea0003800000 */
.L_x_0:
[----:B------:R-:W-:-:S00]  /*01e0*/  BRA `(.L_x_0) ;  /* 0xfffffffc00fc7947 */ /* 0x000fc0000383ffff */
[----:B------:R-:W-:-:S00]  /*01f0*/  NOP ;  /* 0x0000000000007918 */ /* 0x000fc00000000000 */
        /* <DEDUP_REMOVED lines=8> */
.L_x_1:


//--------------------- .nv.constant0.triton_poi_fused_div_0 --------------------------
	.section	.nv.constant0.triton_poi_fused_div_0,"a",@progbits
	.sectionflags	@""
	.align	4
.nv.constant0.triton_poi_fused_div_0:
	.zero		548
